//
// Generated by NVIDIA NVVM Compiler
//
// Compiler Build ID: CL-36424714
// Cuda compilation tools, release 13.0, V13.0.88
// Based on NVVM 20.0.0
//

.version 9.0
.target sm_100
.address_size 64


.entry _Z7collatzlPi(
	.param .u64 _Z7collatzlPi_param_0,
	.param .u64 .ptr .align 1 _Z7collatzlPi_param_1
)
{
	.reg .pred 	%p<6>;
	.reg .b32 	%r<13>;
	.reg .b64 	%rd<20>;

	ld.param.u64 	%rd8, [_Z7collatzlPi_param_0];
	ld.param.u64 	%rd9, [_Z7collatzlPi_param_1];
	cvta.to.global.u64 	%rd1, %rd9;
	mov.u32 	%r4, %tid.x;
	cvt.u64.u32 	%rd10, %r4;
	mov.u32 	%r5, %ctaid.x;
	mov.u32 	%r6, %ntid.x;
	mul.wide.u32 	%rd11, %r5, %r6;
	add.s64 	%rd2, %rd11, %rd10;
	add.s64 	%rd12, %rd8, 1;
	shr.u64 	%rd13, %rd12, 63;
	add.s64 	%rd14, %rd12, %rd13;
	shr.s64 	%rd15, %rd14, 1;
	setp.ge.s64 	%p1, %rd2, %rd15;
	@%p1 bra 	$L__BB0_9;
	setp.eq.s64 	%p2, %rd2, 0;
	mov.b32 	%r12, 1;
	@%p2 bra 	$L__BB0_7;
	shl.b64 	%rd16, %rd2, 1;
	or.b64  	%rd18, %rd16, 1;
	mov.b32 	%r12, 1;
$L__BB0_3:
	add.s32 	%r12, %r12, 1;
	and.b64  	%rd17, %rd18, 1;
	setp.eq.b64 	%p3, %rd17, 1;
	@%p3 bra 	$L__BB0_5;
	shr.s64 	%rd18, %rd18, 1;
	bra.uni 	$L__BB0_6;
$L__BB0_5:
	mad.lo.s64 	%rd18, %rd18, 3, 1;
$L__BB0_6:
	setp.ne.s64 	%p4, %rd18, 1;
	@%p4 bra 	$L__BB0_3;
$L__BB0_7:
	ld.global.u32 	%r9, [%rd1];
	setp.le.s32 	%p5, %r12, %r9;
	@%p5 bra 	$L__BB0_9;
	atom.global.max.s32 	%r10, [%rd1], %r12;
$L__BB0_9:
	ret;

}


// ===== COMPILED SASS (sm_100) =====

	.target	sm_100

	.elftype	@"ET_EXEC"


//--------------------- .note.nv.tkinfo           --------------------------
	.section	.note.nv.tkinfo,"",@"SHT_NOTE"
	.sectionflags	@"SHF_NOTE_NV_TKINFO"
	.tkinfo
        /*0018*/ 	.word	0x00000002
        /*0030*/ 	.string	""
        /*0030*/ 	.string	"ptxas"
        /*0030*/ 	.string	"Cuda compilation tools, release 13.0, V13.0.88"
        /*0030*/ 	.string	"Build cuda_13.0.r13.0/compiler.36424714_0"
        /*0030*/ 	.string	"-arch sm_100 -m 64 "



//--------------------- .note.nv.cuinfo           --------------------------
	.section	.note.nv.cuinfo,"",@"SHT_NOTE"
	.sectionflags	@"SHF_NOTE_NV_CUINFO"
        /*0018*/ 	.short	0x0002
        /*001a*/ 	.short	0x0064
        /*001c*/ 	.short	0x0082
	.zero		2


//--------------------- .nv.info                  --------------------------
	.section	.nv.info,"",@"SHT_CUDA_INFO"
	.align	4


	//----- nvinfo : EIATTR_REGCOUNT
	.align		4
        /*0000*/ 	.byte	0x04, 0x2f
        /*0002*/ 	.short	(.L_1 - .L_0)
	.align		4
.L_0:
        /*0004*/ 	.word	index@(_Z7collatzlPi)
        /*0008*/ 	.word	0x0000000e


	//----- nvinfo : EIATTR_FRAME_SIZE
	.align		4
.L_1:
        /*000c*/ 	.byte	0x04, 0x11
        /*000e*/ 	.short	(.L_3 - .L_2)
	.align		4
.L_2:
        /*0010*/ 	.word	index@(_Z7collatzlPi)
        /*0014*/ 	.word	0x00000000


	//----- nvinfo : EIATTR_MIN_STACK_SIZE
	.align		4
.L_3:
        /*0018*/ 	.byte	0x04, 0x12
        /*001a*/ 	.short	(.L_5 - .L_4)
	.align		4
.L_4:
        /*001c*/ 	.word	index@(_Z7collatzlPi)
        /*0020*/ 	.word	0x00000000
.L_5:


//--------------------- .nv.compat                --------------------------
	.section	.nv.compat,"",@"SHT_CUDA_COMPAT_INFO"
	.align	4
        /*0000*/ 	.byte	0x02, 0x09, 0x00, 0x00, 0x02, 0x02, 0x01, 0x00, 0x02, 0x05, 0x05, 0x00, 0x03, 0x07, 0x01, 0x01
        /*0010*/ 	.byte	0x02, 0x03, 0x00, 0x00, 0x02, 0x06, 0x01, 0x00, 0x04, 0x0b, 0x08, 0x00, 0x09, 0x00, 0x00, 0x00
        /*0020*/ 	.byte	0x00, 0x00, 0x00, 0x00


//--------------------- .nv.info._Z7collatzlPi    --------------------------
	.section	.nv.info._Z7collatzlPi,"",@"SHT_CUDA_INFO"
	.sectionflags	@""
	.align	4


	//----- nvinfo : EIATTR_CUDA_API_VERSION
	.align		4
        /*0000*/ 	.byte	0x04, 0x37
        /*0002*/ 	.short	(.L_7 - .L_6)
.L_6:
        /*0004*/ 	.word	0x00000082


	//----- nvinfo : EIATTR_KPARAM_INFO
	.align		4
.L_7:
        /*0008*/ 	.byte	0x04, 0x17
        /*000a*/ 	.short	(.L_9 - .L_8)
.L_8:
        /*000c*/ 	.word	0x00000000
        /*0010*/ 	.short	0x0001
        /*0012*/ 	.short	0x0008
        /*0014*/ 	.byte	0x00, 0xf5, 0x21, 0x00


	//----- nvinfo : EIATTR_KPARAM_INFO
	.align		4
.L_9:
        /*0018*/ 	.byte	0x04, 0x17
        /*001a*/ 	.short	(.L_11 - .L_10)
.L_10:
        /*001c*/ 	.word	0x00000000
        /*0020*/ 	.short	0x0000
        /*0022*/ 	.short	0x0000
        /*0024*/ 	.byte	0x00, 0xf0, 0x21, 0x00


	//----- nvinfo : EIATTR_SPARSE_MMA_MASK
	.align		4
.L_11:
        /*0028*/ 	.byte	0x03, 0x50
        /*002a*/ 	.short	0x0000


	//----- nvinfo : EIATTR_MAXREG_COUNT
	.align		4
        /*002c*/ 	.byte	0x03, 0x1b
        /*002e*/ 	.short	0x00ff


	//----- nvinfo : EIATTR_MERCURY_ISA_VERSION
	.align		4
        /*0030*/ 	.byte	0x03, 0x5f
        /*0032*/ 	.short	0x0101


	//----- nvinfo : EIATTR_INT_WARP_WIDE_INSTR_OFFSETS
	.align		4
        /*0034*/ 	.byte	0x04, 0x31
        /*0036*/ 	.short	(.L_13 - .L_12)


	//   ....[0]....
.L_12:
        /*0038*/ 	.word	0x000002f0


	//   ....[1]....
        /*003c*/ 	.word	0x00000300


	//----- nvinfo : EIATTR_VRC_CTA_INIT_COUNT
	.align		4
.L_13:
        /*0040*/ 	.byte	0x02, 0x4a
	.zero		1
	.zero		1


	//----- nvinfo : EIATTR_EXIT_INSTR_OFFSETS
	.align		4
        /*0044*/ 	.byte	0x04, 0x1c
        /*0046*/ 	.short	(.L_15 - .L_14)


	//   ....[0]....
.L_14:
        /*0048*/ 	.word	0x000000f0


	//   ....[1]....
        /*004c*/ 	.word	0x000002d0


	//   ....[2]....
        /*0050*/ 	.word	0x00000350


	//----- nvinfo : EIATTR_CRS_STACK_SIZE
	.align		4
.L_15:
        /*0054*/ 	.byte	0x04, 0x1e
        /*0056*/ 	.short	(.L_17 - .L_16)
.L_16:
        /*0058*/ 	.word	0x00000000


	//----- nvinfo : EIATTR_CBANK_PARAM_SIZE
	.align		4
.L_17:
        /*005c*/ 	.byte	0x03, 0x19
        /*005e*/ 	.short	0x0010


	//----- nvinfo : EIATTR_PARAM_CBANK
	.align		4
        /*0060*/ 	.byte	0x04, 0x0a
        /*0062*/ 	.short	(.L_19 - .L_18)
	.align		4
.L_18:
        /*0064*/ 	.word	index@(.nv.constant0._Z7collatzlPi)
        /*0068*/ 	.short	0x0380
        /*006a*/ 	.short	0x0010


	//----- nvinfo : EIATTR_SW_WAR
	.align		4
.L_19:
        /*006c*/ 	.byte	0x04, 0x36
        /*006e*/ 	.short	(.L_21 - .L_20)
.L_20:
        /*0070*/ 	.word	0x00000008
.L_21:


//--------------------- .nv.callgraph             --------------------------
	.section	.nv.callgraph,"",@"SHT_CUDA_CALLGRAPH"
	.align	4
	.sectionentsize	8
	.align		4
        /*0000*/ 	.word	0x00000000
	.align		4
        /*0004*/ 	.word	0xffffffff
	.align		4
        /*0008*/ 	.word	0x00000000
	.align		4
        /*000c*/ 	.word	0xfffffffe
	.align		4
        /*0010*/ 	.word	0x00000000
	.align		4
        /*0014*/ 	.word	0xfffffffd
	.align		4
        /*0018*/ 	.word	0x00000000
	.align		4
        /*001c*/ 	.word	0xfffffffc


//--------------------- .text._Z7collatzlPi       --------------------------
	.section	.text._Z7collatzlPi,"ax",@progbits
	.align	128
.text._Z7collatzlPi:
        .type           _Z7collatzlPi,@function
        .size           _Z7collatzlPi,(.L_x_4 - _Z7collatzlPi)
        .other          _Z7collatzlPi,@"STO_CUDA_ENTRY STV_DEFAULT"
_Z7collatzlPi:
[----:B------:R-:W-:Y:S01]  /*0000*/  LDC R1, c[0x0][0x37c] ;  /* 0x0000df00ff017b82 */ /* 0x000fe20000000800 */
[----:B------:R-:W0:Y:S01]  /*0010*/  LDCU.64 UR4, c[0x0][0x380] ;  /* 0x00007000ff0477ac */ /* 0x000e220008000a00 */
[----:B------:R-:W1:Y:S06]  /*0020*/  S2R R2, SR_TID.X ;  /* 0x0000000000027919 */ /* 0x000e6c0000002100 */
[----:B------:R-:W1:Y:S01]  /*0030*/  S2UR UR6, SR_CTAID.X ;  /* 0x00000000000679c3 */ /* 0x000e620000002500 */
[----:B------:R-:W-:-:S07]  /*0040*/  IMAD.MOV.U32 R3, RZ, RZ, RZ ;  /* 0x000000ffff037224 */ /* 0x000fce00078e00ff */
[----:B------:R-:W1:Y:S01]  /*0050*/  LDC R5, c[0x0][0x360] ;  /* 0x0000d800ff057b82 */ /* 0x000e620000000800 */
[----:B0-----:R-:W-:-:S04]  /*0060*/  UIADD3 UR4, UP0, UPT, UR4, 0x1, URZ ;  /* 0x0000000104047890 */ /* 0x001fc8000ff1e0ff */
[----:B------:R-:W-:-:S04]  /*0070*/  UIADD3.X UR5, UPT, UPT, URZ, UR5, URZ, UP0, !UPT ;  /* 0x00000005ff057290 */ /* 0x000fc800087fe4ff */
[----:B------:R-:W-:-:S04]  /*0080*/  ULEA.HI UR4, UP0, UR5, UR4, URZ, 0x1 ;  /* 0x0000000405047291 */ /* 0x000fc8000f8108ff */
[----:B------:R-:W-:-:S04]  /*0090*/  UIADD3.X UR5, UPT, UPT, URZ, UR5, URZ, UP0, !UPT ;  /* 0x00000005ff057290 */ /* 0x000fc800087fe4ff */
[----:B------:R-:W-:Y:S01]  /*00a0*/  USHF.R.S64 UR4, UR4, 0x1, UR5 ;  /* 0x0000000104047899 */ /* 0x000fe20008001005 */
[----:B-1----:R-:W-:Y:S01]  /*00b0*/  IMAD.WIDE.U32 R4, R5, UR6, R2 ;  /* 0x0000000605047c25 */ /* 0x002fe2000f8e0002 */
[----:B------:R-:W-:-:S04]  /*00c0*/  USHF.R.S32.HI UR5, URZ, 0x1, UR5 ;  /* 0x00000001ff057899 */ /* 0x000fc80008011405 */
[----:B------:R-:W-:-:S04]  /*00d0*/  ISETP.GE.U32.AND P0, PT, R4, UR4, PT ;  /* 0x0000000404007c0c */ /* 0x000fc8000bf06070 */
[----:B------:R-:W-:-:S13]  /*00e0*/  ISETP.GE.AND.EX P0, PT, R5, UR5, PT, P0 ;  /* 0x0000000505007c0c */ /* 0x000fda000bf06300 */
[----:B------:R-:W-:Y:S05]  /*00f0*/  @P0 EXIT ;  /* 0x000000000000094d */ /* 0x000fea0003800000 */
[----:B------:R-:W0:Y:S01]  /*0100*/  LDC.64 R2, c[0x0][0x388] ;  /* 0x0000e200ff027b82 */ /* 0x000e220000000a00 */
[----:B------:R-:W0:Y:S02]  /*0110*/  LDCU.64 UR6, c[0x0][0x358] ;  /* 0x00006b00ff0677ac */ /* 0x000e240008000a00 */
[----:B0-----:R0:W5:Y:S01]  /*0120*/  LDG.E R7, desc[UR6][R2.64] ;  /* 0x0000000602077981 */ /* 0x001162000c1e1900 */
[----:B------:R-:W-:Y:S01]  /*0130*/  ISETP.NE.U32.AND P0, PT, R4, RZ, PT ;  /* 0x000000ff0400720c */ /* 0x000fe20003f05070 */
[----:B------:R-:W-:Y:S01]  /*0140*/  BSSY.RECONVERGENT B0, `(.L_x_0) ;  /* 0x0000017000007945 */ /* 0x000fe20003800200 */
[----:B------:R-:W-:Y:S02]  /*0150*/  IMAD.MOV.U32 R0, RZ, RZ, 0x1 ;  /* 0x00000001ff007424 */ /* 0x000fe400078e00ff */
[----:B------:R-:W-:-:S13]  /*0160*/  ISETP.NE.AND.EX P0, PT, R5, RZ, PT, P0 ;  /* 0x000000ff0500720c */ /* 0x000fda0003f05300 */
[----:B0-----:R-:W-:Y:S05]  /*0170*/  @!P0 BRA `(.L_x_1) ;  /* 0x00000000004c8947 */ /* 0x001fea0003800000 */
[C---:B------:R-:W-:Y:S01]  /*0180*/  IMAD.SHL.U32 R6, R4.reuse, 0x2, RZ ;  /* 0x0000000204067824 */ /* 0x040fe200078e00ff */
[----:B------:R-:W-:Y:S01]  /*0190*/  SHF.L.U64.HI R9, R4, 0x1, R5 ;  /* 0x0000000104097819 */ /* 0x000fe20000010205 */
[----:B------:R-:W-:-:S03]  /*01a0*/  IMAD.MOV.U32 R0, RZ, RZ, 0x1 ;  /* 0x00000001ff007424 */ /* 0x000fc600078e00ff */
[----:B------:R-:W-:-:S07]  /*01b0*/  LOP3.LUT R6, R6, 0x1, RZ, 0xfc, !PT ;  /* 0x0000000106067812 */ /* 0x000fce00078efcff */
.L_x_2:
[----:B------:R-:W-:Y:S01]  /*01c0*/  LOP3.LUT R4, R6, 0x1, RZ, 0xc0, !PT ;  /* 0x0000000106047812 */ /* 0x000fe200078ec0ff */
[----:B------:R-:W-:-:S03]  /*01d0*/  VIADD R0, R0, 0x1 ;  /* 0x0000000100007836 */ /* 0x000fc60000000000 */
[----:B------:R-:W-:-:S04]  /*01e0*/  ISETP.NE.U32.AND P0, PT, R4, 0x1, PT ;  /* 0x000000010400780c */ /* 0x000fc80003f05070 */
[----:B------:R-:W-:-:S13]  /*01f0*/  ISETP.NE.U32.AND.EX P0, PT, RZ, RZ, PT, P0 ;  /* 0x000000ffff00720c */ /* 0x000fda0003f05100 */
[----:B------:R-:W-:Y:S02]  /*0200*/  @!P0 IMAD.MOV.U32 R4, RZ, RZ, 0x1 ;  /* 0x00000001ff048424 */ /* 0x000fe400078e00ff */
[----:B------:R-:W-:Y:S02]  /*0210*/  @!P0 IMAD.MOV.U32 R5, RZ, RZ, 0x0 ;  /* 0x00000000ff058424 */ /* 0x000fe400078e00ff */
[----:B------:R-:W-:Y:S02]  /*0220*/  @!P0 IMAD R11, R9, 0x3, RZ ;  /* 0x00000003090b8824 */ /* 0x000fe400078e02ff */
[C---:B------:R-:W-:Y:S01]  /*0230*/  @!P0 IMAD.WIDE.U32 R4, R6.reuse, 0x3, R4 ;  /* 0x0000000306048825 */ /* 0x040fe200078e0004 */
[--C-:B------:R-:W-:Y:S02]  /*0240*/  @P0 SHF.R.S64 R6, R6, 0x1, R9.reuse ;  /* 0x0000000106060819 */ /* 0x100fe40000001009 */
[----:B------:R-:W-:Y:S01]  /*0250*/  @P0 SHF.R.S32.HI R9, RZ, 0x1, R9 ;  /* 0x00000001ff090819 */ /* 0x000fe20000011409 */
[----:B------:R-:W-:-:S02]  /*0260*/  @!P0 IMAD.MOV.U32 R6, RZ, RZ, R4 ;  /* 0x000000ffff068224 */ /* 0x000fc400078e0004 */
[----:B------:R-:W-:-:S03]  /*0270*/  @!P0 IMAD.IADD R9, R5, 0x1, R11 ;  /* 0x0000000105098824 */ /* 0x000fc600078e020b */
[----:B------:R-:W-:-:S04]  /*0280*/  ISETP.NE.U32.AND P0, PT, R6, 0x1, PT ;  /* 0x000000010600780c */ /* 0x000fc80003f05070 */
[----:B------:R-:W-:-:S13]  /*0290*/  ISETP.NE.AND.EX P0, PT, R9, RZ, PT, P0 ;  /* 0x000000ff0900720c */ /* 0x000fda0003f05300 */
[----:B------:R-:W-:Y:S05]  /*02a0*/  @P0 BRA `(.L_x_2) ;  /* 0xfffffffc00c40947 */ /* 0x000fea000383ffff */
.L_x_1:
[----:B------:R-:W-:Y:S05]  /*02b0*/  BSYNC.RECONVERGENT B0 ;  /* 0x0000000000007941 */ /* 0x000fea0003800200 */
.L_x_0:
[----:B-----5:R-:W-:-:S13]  /*02c0*/  ISETP.GT.AND P0, PT, R0, R7, PT ;  /* 0x000000070000720c */ /* 0x020fda0003f04270 */
[----:B------:R-:W-:Y:S05]  /*02d0*/  @!P0 EXIT ;  /* 0x000000000000894d */ /* 0x000fea0003800000 */
[----:B------:R-:W0:Y:S01]  /*02e0*/  S2R R4, SR_LANEID ;  /* 0x0000000000047919 */ /* 0x000e220000000000 */
[----:B------:R-:W-:Y:S01]  /*02f0*/  VOTEU.ANY UR4, UPT, PT ;  /* 0x0000000000047886 */ /* 0x000fe200038e0100 */
[----:B------:R-:W-:Y:S01]  /*0300*/  CREDUX.MAX.S32 UR5, R0 ;  /* 0x00000000000572cc */ /* 0x000fe20000000200 */
[----:B------:R-:W-:-:S12]  /*0310*/  UFLO.U32 UR4, UR4 ;  /* 0x00000004000472bd */ /* 0x000fd800080e0000 */
[----:B------:R-:W-:Y:S01]  /*0320*/  IMAD.U32 R5, RZ, RZ, UR5 ;  /* 0x00000005ff057e24 */ /* 0x000fe2000f8e00ff */
[----:B0-----:R-:W-:-:S13]  /*0330*/  ISETP.EQ.U32.AND P0, PT, R4, UR4, PT ;  /* 0x0000000404007c0c */ /* 0x001fda000bf02070 */
[----:B------:R-:W-:Y:S01]  /*0340*/  @P0 REDG.E.MAX.S32.STRONG.GPU desc[UR6][R2.64], R5 ;  /* 0x000000050200098e */ /* 0x000fe2000d12e306 */
[----:B------:R-:W-:Y:S05]  /*0350*/  EXIT ;  /* 0x000000000000794d */ /* 0x000fea0003800000 */
.L_x_3:
[----:B------:R-:W-:-:S00]  /*0360*/  BRA `(.L_x_3) ;  /* 0xfffffffc00fc7947 */ /* 0x000fc0000383ffff */
[----:B------:R-:W-:-:S00]  /*0370*/  NOP ;  /* 0x0000000000007918 */ /* 0x000fc00000000000 */
        /* <DEDUP_REMOVED lines=8> */
.L_x_4:


//--------------------- .nv.shared.reserved.0     --------------------------
	.section	.nv.shared.reserved.0,"aw",@nobits
	.weak		__nv_reservedSMEM_offset_0_alias
	.size		__nv_reservedSMEM_offset_0_alias, 0, 64
	.other		__nv_reservedSMEM_offset_0_alias,@"STO_CUDA_RESERVED_SHARED STV_DEFAULT"
__nv_reservedSMEM_offset_0_alias:
	.zero		0
	.zero		64


//--------------------- .nv.constant0._Z7collatzlPi --------------------------
	.section	.nv.constant0._Z7collatzlPi,"a",@progbits
	.sectionflags	@""
	.align	4
.nv.constant0._Z7collatzlPi:
	.zero		912


//--------------------- SYMBOLS --------------------------

	.type		.nv.reservedSmem.offset0,@object
	.size		.nv.reservedSmem.offset0,0x4
